//
// Generated by NVIDIA NVVM Compiler
//
// Compiler Build ID: CL-36424714
// Cuda compilation tools, release 13.0, V13.0.88
// Based on NVVM 20.0.0
//

.version 9.0
.target sm_100
.address_size 64

	// .globl	_Z22print_details_of_warpsPii
.extern .func  (.param .b32 func_retval0) vprintf
(
	.param .b64 vprintf_param_0,
	.param .b64 vprintf_param_1
)
;
.global .align 1 .b8 $str[22] = {108, 111, 99, 97, 108, 32, 116, 104, 114, 101, 97, 100, 32, 105, 100, 32, 61, 32, 37, 100, 10};
.global .align 1 .b8 $str$1[20] = {98, 108, 111, 99, 107, 32, 105, 100, 32, 105, 110, 32, 120, 32, 61, 32, 37, 100, 10};
.global .align 1 .b8 $str$2[20] = {98, 108, 111, 99, 107, 32, 105, 100, 32, 105, 110, 32, 121, 32, 61, 32, 37, 100, 10};
.global .align 1 .b8 $str$3[20] = {98, 108, 111, 99, 107, 32, 105, 100, 32, 105, 110, 32, 122, 32, 61, 32, 37, 100, 10};
.global .align 1 .b8 $str$4[23] = {103, 108, 111, 98, 97, 108, 32, 116, 104, 114, 101, 97, 100, 32, 105, 100, 32, 61, 32, 37, 100, 10};
.global .align 1 .b8 $str$5[14] = {119, 97, 114, 112, 32, 105, 100, 32, 61, 32, 37, 100, 10};
.global .align 1 .b8 $str$6[22] = {103, 108, 111, 98, 97, 108, 32, 98, 108, 111, 99, 107, 32, 105, 100, 32, 61, 32, 37, 100, 10};
.global .align 1 .b8 $str$7[18] = {65, 114, 114, 97, 121, 32, 118, 97, 108, 117, 101, 32, 61, 32, 37, 100, 10};

.visible .entry _Z22print_details_of_warpsPii(
	.param .u64 .ptr .align 1 _Z22print_details_of_warpsPii_param_0,
	.param .u32 _Z22print_details_of_warpsPii_param_1
)
{
	.local .align 8 .b8 	__local_depot0[8];
	.reg .b64 	%SP;
	.reg .b64 	%SPL;
	.reg .pred 	%p<2>;
	.reg .b32 	%r<28>;
	.reg .b64 	%rd<23>;

	mov.u64 	%SPL, __local_depot0;
	cvta.local.u64 	%SP, %SPL;
	ld.param.u64 	%rd1, [_Z22print_details_of_warpsPii_param_0];
	ld.param.u32 	%r6, [_Z22print_details_of_warpsPii_param_1];
	mov.u32 	%r1, %ctaid.y;
	mov.u32 	%r7, %nctaid.x;
	mov.u32 	%r8, %ntid.x;
	mov.u32 	%r2, %ctaid.x;
	mov.u32 	%r3, %tid.x;
	mad.lo.s32 	%r4, %r1, %r7, %r2;
	mad.lo.s32 	%r5, %r4, %r8, %r3;
	setp.ge.s32 	%p1, %r5, %r6;
	@%p1 bra 	$L__BB0_2;
	add.u64 	%rd2, %SP, 0;
	add.u64 	%rd3, %SPL, 0;
	cvta.to.global.u64 	%rd4, %rd1;
	shr.u32 	%r9, %r3, 5;
	st.local.u32 	[%rd3], %r3;
	mov.u64 	%rd5, $str;
	cvta.global.u64 	%rd6, %rd5;
	{ // callseq 0, 0
	.param .b64 param0;
	st.param.b64 	[param0], %rd6;
	.param .b64 param1;
	st.param.b64 	[param1], %rd2;
	.param .b32 retval0;
	call.uni (retval0), 
	vprintf, 
	(
	param0, 
	param1
	);
	ld.param.b32 	%r10, [retval0];
	} // callseq 0
	st.local.u32 	[%rd3], %r2;
	mov.u64 	%rd7, $str$1;
	cvta.global.u64 	%rd8, %rd7;
	{ // callseq 1, 0
	.param .b64 param0;
	st.param.b64 	[param0], %rd8;
	.param .b64 param1;
	st.param.b64 	[param1], %rd2;
	.param .b32 retval0;
	call.uni (retval0), 
	vprintf, 
	(
	param0, 
	param1
	);
	ld.param.b32 	%r12, [retval0];
	} // callseq 1
	st.local.u32 	[%rd3], %r1;
	mov.u64 	%rd9, $str$2;
	cvta.global.u64 	%rd10, %rd9;
	{ // callseq 2, 0
	.param .b64 param0;
	st.param.b64 	[param0], %rd10;
	.param .b64 param1;
	st.param.b64 	[param1], %rd2;
	.param .b32 retval0;
	call.uni (retval0), 
	vprintf, 
	(
	param0, 
	param1
	);
	ld.param.b32 	%r14, [retval0];
	} // callseq 2
	mov.u32 	%r16, %ctaid.z;
	st.local.u32 	[%rd3], %r16;
	mov.u64 	%rd11, $str$3;
	cvta.global.u64 	%rd12, %rd11;
	{ // callseq 3, 0
	.param .b64 param0;
	st.param.b64 	[param0], %rd12;
	.param .b64 param1;
	st.param.b64 	[param1], %rd2;
	.param .b32 retval0;
	call.uni (retval0), 
	vprintf, 
	(
	param0, 
	param1
	);
	ld.param.b32 	%r17, [retval0];
	} // callseq 3
	st.local.u32 	[%rd3], %r5;
	mov.u64 	%rd13, $str$4;
	cvta.global.u64 	%rd14, %rd13;
	{ // callseq 4, 0
	.param .b64 param0;
	st.param.b64 	[param0], %rd14;
	.param .b64 param1;
	st.param.b64 	[param1], %rd2;
	.param .b32 retval0;
	call.uni (retval0), 
	vprintf, 
	(
	param0, 
	param1
	);
	ld.param.b32 	%r19, [retval0];
	} // callseq 4
	st.local.u32 	[%rd3], %r9;
	mov.u64 	%rd15, $str$5;
	cvta.global.u64 	%rd16, %rd15;
	{ // callseq 5, 0
	.param .b64 param0;
	st.param.b64 	[param0], %rd16;
	.param .b64 param1;
	st.param.b64 	[param1], %rd2;
	.param .b32 retval0;
	call.uni (retval0), 
	vprintf, 
	(
	param0, 
	param1
	);
	ld.param.b32 	%r21, [retval0];
	} // callseq 5
	st.local.u32 	[%rd3], %r4;
	mov.u64 	%rd17, $str$6;
	cvta.global.u64 	%rd18, %rd17;
	{ // callseq 6, 0
	.param .b64 param0;
	st.param.b64 	[param0], %rd18;
	.param .b64 param1;
	st.param.b64 	[param1], %rd2;
	.param .b32 retval0;
	call.uni (retval0), 
	vprintf, 
	(
	param0, 
	param1
	);
	ld.param.b32 	%r23, [retval0];
	} // callseq 6
	mul.wide.s32 	%rd19, %r5, 4;
	add.s64 	%rd20, %rd4, %rd19;
	ld.global.u32 	%r25, [%rd20];
	st.local.u32 	[%rd3], %r25;
	mov.u64 	%rd21, $str$7;
	cvta.global.u64 	%rd22, %rd21;
	{ // callseq 7, 0
	.param .b64 param0;
	st.param.b64 	[param0], %rd22;
	.param .b64 param1;
	st.param.b64 	[param1], %rd2;
	.param .b32 retval0;
	call.uni (retval0), 
	vprintf, 
	(
	param0, 
	param1
	);
	ld.param.b32 	%r26, [retval0];
	} // callseq 7
$L__BB0_2:
	ret;

}


// ===== COMPILED SASS (sm_100) =====

	.target	sm_100

	.elftype	@"ET_EXEC"


//--------------------- .note.nv.tkinfo           --------------------------
	.section	.note.nv.tkinfo,"",@"SHT_NOTE"
	.sectionflags	@"SHF_NOTE_NV_TKINFO"
	.tkinfo
        /*0018*/ 	.word	0x00000002
        /*0030*/ 	.string	""
        /*0030*/ 	.string	"ptxas"
        /*0030*/ 	.string	"Cuda compilation tools, release 13.0, V13.0.88"
        /*0030*/ 	.string	"Build cuda_13.0.r13.0/compiler.36424714_0"
        /*0030*/ 	.string	"-arch sm_100 -m 64 "



//--------------------- .note.nv.cuinfo           --------------------------
	.section	.note.nv.cuinfo,"",@"SHT_NOTE"
	.sectionflags	@"SHF_NOTE_NV_CUINFO"
        /*0018*/ 	.short	0x0002
        /*001a*/ 	.short	0x0064
        /*001c*/ 	.short	0x0082
	.zero		2


//--------------------- .nv.info                  --------------------------
	.section	.nv.info,"",@"SHT_CUDA_INFO"
	.align	4


	//----- nvinfo : EIATTR_REGCOUNT
	.align		4
        /*0000*/ 	.byte	0x04, 0x2f
        /*0002*/ 	.short	(.L_9 - .L_8)
	.align		4
.L_8:
        /*0004*/ 	.word	index@(_Z22print_details_of_warpsPii)
        /*0008*/ 	.word	0x0000001d


	//----- nvinfo : EIATTR_FRAME_SIZE
	.align		4
.L_9:
        /*000c*/ 	.byte	0x04, 0x11
        /*000e*/ 	.short	(.L_11 - .L_10)
	.align		4
.L_10:
        /*0010*/ 	.word	index@(_Z22print_details_of_warpsPii)
        /*0014*/ 	.word	0x00000008


	//----- nvinfo : EIATTR_MIN_STACK_SIZE
	.align		4
.L_11:
        /*0018*/ 	.byte	0x04, 0x12
        /*001a*/ 	.short	(.L_13 - .L_12)
	.align		4
.L_12:
        /*001c*/ 	.word	index@(_Z22print_details_of_warpsPii)
        /*0020*/ 	.word	0x00000008
.L_13:


//--------------------- .nv.compat                --------------------------
	.section	.nv.compat,"",@"SHT_CUDA_COMPAT_INFO"
	.align	4
        /*0000*/ 	.byte	0x02, 0x09, 0x00, 0x00, 0x02, 0x02, 0x01, 0x00, 0x02, 0x05, 0x05, 0x00, 0x03, 0x07, 0x01, 0x01
        /*0010*/ 	.byte	0x02, 0x03, 0x00, 0x00, 0x02, 0x06, 0x01, 0x00, 0x04, 0x0b, 0x08, 0x00, 0x09, 0x00, 0x00, 0x00
        /*0020*/ 	.byte	0x00, 0x00, 0x00, 0x00


//--------------------- .nv.info._Z22print_details_of_warpsPii --------------------------
	.section	.nv.info._Z22print_details_of_warpsPii,"",@"SHT_CUDA_INFO"
	.sectionflags	@""
	.align	4


	//----- nvinfo : EIATTR_CUDA_API_VERSION
	.align		4
        /*0000*/ 	.byte	0x04, 0x37
        /*0002*/ 	.short	(.L_15 - .L_14)
.L_14:
        /*0004*/ 	.word	0x00000082


	//----- nvinfo : EIATTR_KPARAM_INFO
	.align		4
.L_15:
        /*0008*/ 	.byte	0x04, 0x17
        /*000a*/ 	.short	(.L_17 - .L_16)
.L_16:
        /*000c*/ 	.word	0x00000000
        /*0010*/ 	.short	0x0001
        /*0012*/ 	.short	0x0008
        /*0014*/ 	.byte	0x00, 0xf0, 0x11, 0x00


	//----- nvinfo : EIATTR_KPARAM_INFO
	.align		4
.L_17:
        /*0018*/ 	.byte	0x04, 0x17
        /*001a*/ 	.short	(.L_19 - .L_18)
.L_18:
        /*001c*/ 	.word	0x00000000
        /*0020*/ 	.short	0x0000
        /*0022*/ 	.short	0x0000
        /*0024*/ 	.byte	0x00, 0xf5, 0x21, 0x00


	//----- nvinfo : EIATTR_SPARSE_MMA_MASK
	.align		4
.L_19:
        /*0028*/ 	.byte	0x03, 0x50
        /*002a*/ 	.short	0x0000


	//----- nvinfo : EIATTR_MAXREG_COUNT
	.align		4
        /*002c*/ 	.byte	0x03, 0x1b
        /*002e*/ 	.short	0x00ff


	//----- nvinfo : EIATTR_EXTERNS
	.align		4
        /*0030*/ 	.byte	0x04, 0x0f
        /*0032*/ 	.short	(.L_21 - .L_20)


	//   ....[0]....
	.align		4
.L_20:
        /*0034*/ 	.word	index@(vprintf)


	//----- nvinfo : EIATTR_MERCURY_ISA_VERSION
	.align		4
.L_21:
        /*0038*/ 	.byte	0x03, 0x5f
        /*003a*/ 	.short	0x0101


	//----- nvinfo : EIATTR_VRC_CTA_INIT_COUNT
	.align		4
        /*003c*/ 	.byte	0x02, 0x4a
	.zero		1
	.zero		1


	//----- nvinfo : EIATTR_SYSCALL_OFFSETS
	.align		4
        /*0040*/ 	.byte	0x04, 0x46
        /*0042*/ 	.short	(.L_23 - .L_22)


	//   ....[0]....
.L_22:
        /*0044*/ 	.word	0x000001a0


	//   ....[1]....
        /*0048*/ 	.word	0x00000230


	//   ....[2]....
        /*004c*/ 	.word	0x000002c0


	//   ....[3]....
        /*0050*/ 	.word	0x00000360


	//   ....[4]....
        /*0054*/ 	.word	0x000003f0


	//   ....[5]....
        /*0058*/ 	.word	0x00000480


	//   ....[6]....
        /*005c*/ 	.word	0x00000520


	//   ....[7]....
        /*0060*/ 	.word	0x00000600


	//----- nvinfo : EIATTR_EXIT_INSTR_OFFSETS
	.align		4
.L_23:
        /*0064*/ 	.byte	0x04, 0x1c
        /*0066*/ 	.short	(.L_25 - .L_24)


	//   ....[0]....
.L_24:
        /*0068*/ 	.word	0x000000f0


	//   ....[1]....
        /*006c*/ 	.word	0x00000610


	//----- nvinfo : EIATTR_CRS_STACK_SIZE
	.align		4
.L_25:
        /*0070*/ 	.byte	0x04, 0x1e
        /*0072*/ 	.short	(.L_27 - .L_26)
.L_26:
        /*0074*/ 	.word	0x00000000


	//----- nvinfo : EIATTR_CBANK_PARAM_SIZE
	.align		4
.L_27:
        /*0078*/ 	.byte	0x03, 0x19
        /*007a*/ 	.short	0x000c


	//----- nvinfo : EIATTR_PARAM_CBANK
	.align		4
        /*007c*/ 	.byte	0x04, 0x0a
        /*007e*/ 	.short	(.L_29 - .L_28)
	.align		4
.L_28:
        /*0080*/ 	.word	index@(.nv.constant0._Z22print_details_of_warpsPii)
        /*0084*/ 	.short	0x0380
        /*0086*/ 	.short	0x000c


	//----- nvinfo : EIATTR_SW_WAR
	.align		4
.L_29:
        /*0088*/ 	.byte	0x04, 0x36
        /*008a*/ 	.short	(.L_31 - .L_30)
.L_30:
        /*008c*/ 	.word	0x00000008
.L_31:


//--------------------- .nv.callgraph             --------------------------
	.section	.nv.callgraph,"",@"SHT_CUDA_CALLGRAPH"
	.align	4
	.sectionentsize	8
	.align		4
        /*0000*/ 	.word	0x00000000
	.align		4
        /*0004*/ 	.word	0xffffffff
	.align		4
        /*0008*/ 	.word	index@(_Z22print_details_of_warpsPii)
	.align		4
        /*000c*/ 	.word	index@(vprintf)
	.align		4
        /*0010*/ 	.word	0x00000000
	.align		4
        /*0014*/ 	.word	0xfffffffe
	.align		4
        /*0018*/ 	.word	0x00000000
	.align		4
        /*001c*/ 	.word	0xfffffffd
	.align		4
        /*0020*/ 	.word	0x00000000
	.align		4
        /*0024*/ 	.word	0xfffffffc


//--------------------- .nv.constant4             --------------------------
	.section	.nv.constant4,"a",@progbits
	.align	8
	.align		8
.nv.constant4:
        /*0000*/ 	.dword	vprintf
	.align		8
        /*0008*/ 	.dword	$str
	.align		8
        /*0010*/ 	.dword	$str$1
	.align		8
        /*0018*/ 	.dword	$str$2
	.align		8
        /*0020*/ 	.dword	$str$3
	.align		8
        /*0028*/ 	.dword	$str$4
	.align		8
        /*0030*/ 	.dword	$str$5
	.align		8
        /*0038*/ 	.dword	$str$6
	.align		8
        /*0040*/ 	.dword	$str$7


//--------------------- .text._Z22print_details_of_warpsPii --------------------------
	.section	.text._Z22print_details_of_warpsPii,"ax",@progbits
	.align	128
        .global         _Z22print_details_of_warpsPii
        .type           _Z22print_details_of_warpsPii,@function
        .size           _Z22print_details_of_warpsPii,(.L_x_9 - _Z22print_details_of_warpsPii)
        .other          _Z22print_details_of_warpsPii,@"STO_CUDA_ENTRY STV_DEFAULT"
_Z22print_details_of_warpsPii:
.text._Z22print_details_of_warpsPii:
[----:B------:R-:W0:Y:S01]  /*0000*/  LDC R1, c[0x0][0x37c] ;  /* 0x0000df00ff017b82 */ /* 0x000e220000000800 */
[----:B------:R-:W1:Y:S01]  /*0010*/  S2R R26, SR_CTAID.Y ;  /* 0x00000000001a7919 */ /* 0x000e620000002600 */
[----:B------:R-:W2:Y:S01]  /*0020*/  LDCU UR5, c[0x0][0x2fc] ;  /* 0x00005f80ff0577ac */ /* 0x000ea20008000800 */
[----:B0-----:R-:W-:Y:S01]  /*0030*/  VIADD R1, R1, 0xfffffff8 ;  /* 0xfffffff801017836 */ /* 0x001fe20000000000 */
[----:B------:R-:W1:Y:S01]  /*0040*/  S2R R17, SR_CTAID.X ;  /* 0x0000000000117919 */ /* 0x000e620000002500 */
[----:B------:R-:W1:Y:S01]  /*0050*/  LDCU UR6, c[0x0][0x370] ;  /* 0x00006e00ff0677ac */ /* 0x000e620008000800 */
[----:B------:R-:W0:Y:S01]  /*0060*/  S2R R0, SR_TID.X ;  /* 0x0000000000007919 */ /* 0x000e220000002100 */
[----:B------:R-:W0:Y:S01]  /*0070*/  LDCU UR7, c[0x0][0x360] ;  /* 0x00006c00ff0777ac */ /* 0x000e220008000800 */
[----:B------:R-:W3:Y:S01]  /*0080*/  LDCU UR8, c[0x0][0x388] ;  /* 0x00007100ff0877ac */ /* 0x000ee20008000800 */
[----:B------:R-:W4:Y:S02]  /*0090*/  LDCU UR4, c[0x0][0x2f8] ;  /* 0x00005f00ff0477ac */ /* 0x000f240008000800 */
[----:B----4-:R-:W-:Y:S01]  /*00a0*/  IADD3 R18, P1, PT, R1, UR4, RZ ;  /* 0x0000000401127c10 */ /* 0x010fe2000ff3e0ff */
[----:B-1----:R-:W-:-:S04]  /*00b0*/  IMAD R24, R26, UR6, R17 ;  /* 0x000000061a187c24 */ /* 0x002fc8000f8e0211 */
[----:B0-----:R-:W-:Y:S02]  /*00c0*/  IMAD R2, R24, UR7, R0 ;  /* 0x0000000718027c24 */ /* 0x001fe4000f8e0200 */
[----:B--2---:R-:W-:-:S03]  /*00d0*/  IMAD.X R19, RZ, RZ, UR5, P1 ;  /* 0x00000005ff137e24 */ /* 0x004fc600088e06ff */
[----:B---3--:R-:W-:-:S13]  /*00e0*/  ISETP.GE.AND P0, PT, R2, UR8, PT ;  /* 0x0000000802007c0c */ /* 0x008fda000bf06270 */
[----:B------:R-:W-:Y:S05]  /*00f0*/  @P0 EXIT ;  /* 0x000000000000094d */ /* 0x000fea0003800000 */
[----:B------:R-:W-:Y:S01]  /*0100*/  MOV R22, 0x0 ;  /* 0x0000000000167802 */ /* 0x000fe20000000f00 */
[----:B------:R0:W-:Y:S01]  /*0110*/  STL [R1], R0 ;  /* 0x0000000001007387 */ /* 0x0001e20000100800 */
[----:B------:R-:W1:Y:S01]  /*0120*/  LDCU.64 UR4, c[0x4][0x8] ;  /* 0x01000100ff0477ac */ /* 0x000e620008000a00 */
[----:B------:R-:W-:Y:S01]  /*0130*/  SHF.R.U32.HI R16, RZ, 0x5, R0 ;  /* 0x00000005ff107819 */ /* 0x000fe20000011600 */
[----:B------:R0:W2:Y:S01]  /*0140*/  LDC.64 R8, c[0x4][R22] ;  /* 0x0100000016087b82 */ /* 0x0000a20000000a00 */
[----:B------:R-:W-:Y:S01]  /*0150*/  IMAD.MOV.U32 R6, RZ, RZ, R18 ;  /* 0x000000ffff067224 */ /* 0x000fe200078e0012 */
[----:B------:R-:W-:Y:S02]  /*0160*/  MOV R7, R19 ;  /* 0x0000001300077202 */ /* 0x000fe40000000f00 */
[----:B-1----:R-:W-:Y:S01]  /*0170*/  MOV R4, UR4 ;  /* 0x0000000400047c02 */ /* 0x002fe20008000f00 */
[----:B0-----:R-:W-:-:S07]  /*0180*/  IMAD.U32 R5, RZ, RZ, UR5 ;  /* 0x00000005ff057e24 */ /* 0x001fce000f8e00ff */
[----:B------:R-:W-:-:S07]  /*0190*/  LEPC R20, `(.L_x_0) ;  /* 0x000000001014794e */ /* 0x000fce0000000000 */
[----:B--2---:R-:W-:Y:S05]  /*01a0*/  CALL.ABS.NOINC R8 ;  /* 0x0000000008007343 */ /* 0x004fea0003c00000 */
.L_x_0:
[----:B------:R0:W-:Y:S01]  /*01b0*/  STL [R1], R17 ;  /* 0x0000001101007387 */ /* 0x0001e20000100800 */
[----:B------:R0:W1:Y:S01]  /*01c0*/  LDC.64 R8, c[0x4][R22] ;  /* 0x0100000016087b82 */ /* 0x0000620000000a00 */
[----:B------:R-:W2:Y:S01]  /*01d0*/  LDCU.64 UR4, c[0x4][0x10] ;  /* 0x01000200ff0477ac */ /* 0x000ea20008000a00 */
[----:B------:R-:W-:Y:S01]  /*01e0*/  MOV R6, R18 ;  /* 0x0000001200067202 */ /* 0x000fe20000000f00 */
[----:B------:R-:W-:Y:S02]  /*01f0*/  IMAD.MOV.U32 R7, RZ, RZ, R19 ;  /* 0x000000ffff077224 */ /* 0x000fe400078e0013 */
[----:B--2---:R-:W-:Y:S02]  /*0200*/  IMAD.U32 R4, RZ, RZ, UR4 ;  /* 0x00000004ff047e24 */ /* 0x004fe4000f8e00ff */
[----:B0-----:R-:W-:-:S07]  /*0210*/  IMAD.U32 R5, RZ, RZ, UR5 ;  /* 0x00000005ff057e24 */ /* 0x001fce000f8e00ff */
[----:B------:R-:W-:-:S07]  /*0220*/  LEPC R20, `(.L_x_1) ;  /* 0x000000001014794e */ /* 0x000fce0000000000 */
[----:B-1----:R-:W-:Y:S05]  /*0230*/  CALL.ABS.NOINC R8 ;  /* 0x0000000008007343 */ /* 0x002fea0003c00000 */
.L_x_1:
[----:B------:R0:W-:Y:S01]  /*0240*/  STL [R1], R26 ;  /* 0x0000001a01007387 */ /* 0x0001e20000100800 */
[----:B------:R0:W1:Y:S01]  /*0250*/  LDC.64 R8, c[0x4][R22] ;  /* 0x0100000016087b82 */ /* 0x0000620000000a00 */
[----:B------:R-:W2:Y:S01]  /*0260*/  LDCU.64 UR4, c[0x4][0x18] ;  /* 0x01000300ff0477ac */ /* 0x000ea20008000a00 */
[----:B------:R-:W-:Y:S02]  /*0270*/  IMAD.MOV.U32 R6, RZ, RZ, R18 ;  /* 0x000000ffff067224 */ /* 0x000fe400078e0012 */
[----:B------:R-:W-:Y:S02]  /*0280*/  IMAD.MOV.U32 R7, RZ, RZ, R19 ;  /* 0x000000ffff077224 */ /* 0x000fe400078e0013 */
[----:B--2---:R-:W-:Y:S01]  /*0290*/  IMAD.U32 R4, RZ, RZ, UR4 ;  /* 0x00000004ff047e24 */ /* 0x004fe2000f8e00ff */
[----:B0-----:R-:W-:-:S07]  /*02a0*/  MOV R5, UR5 ;  /* 0x0000000500057c02 */ /* 0x001fce0008000f00 */
[----:B------:R-:W-:-:S07]  /*02b0*/  LEPC R20, `(.L_x_2) ;  /* 0x000000001014794e */ /* 0x000fce0000000000 */
[----:B-1----:R-:W-:Y:S05]  /*02c0*/  CALL.ABS.NOINC R8 ;  /* 0x0000000008007343 */ /* 0x002fea0003c00000 */
.L_x_2:
[----:B------:R-:W0:Y:S01]  /*02d0*/  S2R R0, SR_CTAID.Z ;  /* 0x0000000000007919 */ /* 0x000e220000002700 */
[----:B------:R1:W2:Y:S01]  /*02e0*/  LDC.64 R8, c[0x4][R22] ;  /* 0x0100000016087b82 */ /* 0x0002a20000000a00 */
[----:B------:R-:W3:Y:S01]  /*02f0*/  LDCU.64 UR4, c[0x4][0x20] ;  /* 0x01000400ff0477ac */ /* 0x000ee20008000a00 */
[----:B------:R-:W-:Y:S01]  /*0300*/  IMAD.MOV.U32 R6, RZ, RZ, R18 ;  /* 0x000000ffff067224 */ /* 0x000fe200078e0012 */
[----:B------:R-:W-:Y:S02]  /*0310*/  MOV R7, R19 ;  /* 0x0000001300077202 */ /* 0x000fe40000000f00 */
[----:B---3--:R-:W-:Y:S01]  /*0320*/  MOV R4, UR4 ;  /* 0x0000000400047c02 */ /* 0x008fe20008000f00 */
[----:B------:R-:W-:Y:S01]  /*0330*/  IMAD.U32 R5, RZ, RZ, UR5 ;  /* 0x00000005ff057e24 */ /* 0x000fe2000f8e00ff */
[----:B0-----:R1:W-:Y:S06]  /*0340*/  STL [R1], R0 ;  /* 0x0000000001007387 */ /* 0x0013ec0000100800 */
[----:B------:R-:W-:-:S07]  /*0350*/  LEPC R20, `(.L_x_3) ;  /* 0x000000001014794e */ /* 0x000fce0000000000 */
[----:B-12---:R-:W-:Y:S05]  /*0360*/  CALL.ABS.NOINC R8 ;  /* 0x0000000008007343 */ /* 0x006fea0003c00000 */
.L_x_3:
        /* <DEDUP_REMOVED lines=9> */
.L_x_4:
[----:B------:R0:W-:Y:S01]  /*0400*/  STL [R1], R16 ;  /* 0x0000001001007387 */ /* 0x0001e20000100800 */
[----:B------:R0:W1:Y:S01]  /*0410*/  LDC.64 R8, c[0x4][R22] ;  /* 0x0100000016087b82 */ /* 0x0000620000000a00 */
[----:B------:R-:W2:Y:S01]  /*0420*/  LDCU.64 UR4, c[0x4][0x30] ;  /* 0x01000600ff0477ac */ /* 0x000ea20008000a00 */
[----:B------:R-:W-:Y:S01]  /*0430*/  IMAD.MOV.U32 R6, RZ, RZ, R18 ;  /* 0x000000ffff067224 */ /* 0x000fe200078e0012 */
[----:B------:R-:W-:Y:S01]  /*0440*/  MOV R7, R19 ;  /* 0x0000001300077202 */ /* 0x000fe20000000f00 */
[----:B--2---:R-:W-:Y:S01]  /*0450*/  IMAD.U32 R4, RZ, RZ, UR4 ;  /* 0x00000004ff047e24 */ /* 0x004fe2000f8e00ff */
[----:B0-----:R-:W-:-:S07]  /*0460*/  MOV R5, UR5 ;  /* 0x0000000500057c02 */ /* 0x001fce0008000f00 */
[----:B------:R-:W-:-:S07]  /*0470*/  LEPC R20, `(.L_x_5) ;  /* 0x000000001014794e */ /* 0x000fce0000000000 */
[----:B-1----:R-:W-:Y:S05]  /*0480*/  CALL.ABS.NOINC R8 ;  /* 0x0000000008007343 */ /* 0x002fea0003c00000 */
.L_x_5:
[----:B------:R0:W-:Y:S01]  /*0490*/  STL [R1], R24 ;  /* 0x0000001801007387 */ /* 0x0001e20000100800 */
[----:B------:R0:W1:Y:S01]  /*04a0*/  LDC.64 R8, c[0x4][R22] ;  /* 0x0100000016087b82 */ /* 0x0000620000000a00 */
[----:B------:R-:W2:Y:S01]  /*04b0*/  LDCU.64 UR4, c[0x4][0x38] ;  /* 0x01000700ff0477ac */ /* 0x000ea20008000a00 */
[----:B------:R-:W-:Y:S01]  /*04c0*/  IMAD.MOV.U32 R6, RZ, RZ, R18 ;  /* 0x000000ffff067224 */ /* 0x000fe200078e0012 */
[----:B------:R-:W-:-:S05]  /*04d0*/  MOV R7, R19 ;  /* 0x0000001300077202 */ /* 0x000fca0000000f00 */
[----:B------:R-:W3:Y:S01]  /*04e0*/  LDC.64 R16, c[0x0][0x358] ;  /* 0x0000d600ff107b82 */ /* 0x000ee20000000a00 */
[----:B--2---:R-:W-:Y:S01]  /*04f0*/  IMAD.U32 R4, RZ, RZ, UR4 ;  /* 0x00000004ff047e24 */ /* 0x004fe2000f8e00ff */
[----:B0-----:R-:W-:-:S07]  /*0500*/  MOV R5, UR5 ;  /* 0x0000000500057c02 */ /* 0x001fce0008000f00 */
[----:B------:R-:W-:-:S07]  /*0510*/  LEPC R20, `(.L_x_6) ;  /* 0x000000001014794e */ /* 0x000fce0000000000 */
[----:B-1-3--:R-:W-:Y:S05]  /*0520*/  CALL.ABS.NOINC R8 ;  /* 0x0000000008007343 */ /* 0x00afea0003c00000 */
.L_x_6:
[----:B------:R-:W0:Y:S01]  /*0530*/  LDC.64 R4, c[0x0][0x380] ;  /* 0x0000e000ff047b82 */ /* 0x000e220000000a00 */
[----:B------:R-:W-:Y:S02]  /*0540*/  R2UR UR4, R16 ;  /* 0x00000000100472ca */ /* 0x000fe400000e0000 */
[----:B------:R-:W-:Y:S01]  /*0550*/  R2UR UR5, R17 ;  /* 0x00000000110572ca */ /* 0x000fe200000e0000 */
[----:B0-----:R-:W-:-:S12]  /*0560*/  IMAD.WIDE R2, R2, 0x4, R4 ;  /* 0x0000000402027825 */ /* 0x001fd800078e0204 */
[----:B------:R-:W2:Y:S01]  /*0570*/  LDG.E R2, desc[UR4][R2.64] ;  /* 0x0000000402027981 */ /* 0x000ea2000c1e1900 */
[----:B------:R-:W0:Y:S01]  /*0580*/  LDC.64 R22, c[0x4][R22] ;  /* 0x0100000016167b82 */ /* 0x000e220000000a00 */
[----:B------:R-:W1:Y:S01]  /*0590*/  LDCU.64 UR4, c[0x4][0x40] ;  /* 0x01000800ff0477ac */ /* 0x000e620008000a00 */
[----:B------:R-:W-:Y:S01]  /*05a0*/  IMAD.MOV.U32 R6, RZ, RZ, R18 ;  /* 0x000000ffff067224 */ /* 0x000fe200078e0012 */
[----:B------:R-:W-:Y:S01]  /*05b0*/  MOV R7, R19 ;  /* 0x0000001300077202 */ /* 0x000fe20000000f00 */
[----:B-1----:R-:W-:Y:S01]  /*05c0*/  IMAD.U32 R4, RZ, RZ, UR4 ;  /* 0x00000004ff047e24 */ /* 0x002fe2000f8e00ff */
[----:B------:R-:W-:Y:S01]  /*05d0*/  MOV R5, UR5 ;  /* 0x0000000500057c02 */ /* 0x000fe20008000f00 */
[----:B0-2---:R1:W-:Y:S06]  /*05e0*/  STL [R1], R2 ;  /* 0x0000000201007387 */ /* 0x0053ec0000100800 */
[----:B------:R-:W-:-:S07]  /*05f0*/  LEPC R20, `(.L_x_7) ;  /* 0x000000001014794e */ /* 0x000fce0000000000 */
[----:B-1----:R-:W-:Y:S05]  /*0600*/  CALL.ABS.NOINC R22 ;  /* 0x0000000016007343 */ /* 0x002fea0003c00000 */
.L_x_7:
[----:B------:R-:W-:Y:S05]  /*0610*/  EXIT ;  /* 0x000000000000794d */ /* 0x000fea0003800000 */
.L_x_8:
[----:B------:R-:W-:-:S00]  /*0620*/  BRA `(.L_x_8) ;  /* 0xfffffffc00fc7947 */ /* 0x000fc0000383ffff */
[----:B------:R-:W-:-:S00]  /*0630*/  NOP ;  /* 0x0000000000007918 */ /* 0x000fc00000000000 */
        /* <DEDUP_REMOVED lines=12> */
.L_x_9:


//--------------------- .nv.global.init           --------------------------
	.section	.nv.global.init,"aw",@progbits
.nv.global.init:
	.type		$str$5,@object
	.size		$str$5,($str$7 - $str$5)
$str$5:
        /*0000*/ 	.byte	0x77, 0x61, 0x72, 0x70, 0x20, 0x69, 0x64, 0x20, 0x3d, 0x20, 0x25, 0x64, 0x0a, 0x00
	.type		$str$7,@object
	.size		$str$7,($str$2 - $str$7)
$str$7:
        /*000e*/ 	.byte	0x41, 0x72, 0x72, 0x61, 0x79, 0x20, 0x76, 0x61, 0x6c, 0x75, 0x65, 0x20, 0x3d, 0x20, 0x25, 0x64
        /*001e*/ 	.byte	0x0a, 0x00
	.type		$str$2,@object
	.size		$str$2,($str$3 - $str$2)
$str$2:
        /*0020*/ 	.byte	0x62, 0x6c, 0x6f, 0x63, 0x6b, 0x20, 0x69, 0x64, 0x20, 0x69, 0x6e, 0x20, 0x79, 0x20, 0x3d, 0x20
        /*0030*/ 	.byte	0x25, 0x64, 0x0a, 0x00
	.type		$str$3,@object
	.size		$str$3,($str$1 - $str$3)
$str$3:
        /*0034*/ 	.byte	0x62, 0x6c, 0x6f, 0x63, 0x6b, 0x20, 0x69, 0x64, 0x20, 0x69, 0x6e, 0x20, 0x7a, 0x20, 0x3d, 0x20
        /*0044*/ 	.byte	0x25, 0x64, 0x0a, 0x00
	.type		$str$1,@object
	.size		$str$1,($str$6 - $str$1)
$str$1:
        /*0048*/ 	.byte	0x62, 0x6c, 0x6f, 0x63, 0x6b, 0x20, 0x69, 0x64, 0x20, 0x69, 0x6e, 0x20, 0x78, 0x20, 0x3d, 0x20
        /*0058*/ 	.byte	0x25, 0x64, 0x0a, 0x00
	.type		$str$6,@object
	.size		$str$6,($str - $str$6)
$str$6:
        /*005c*/ 	.byte	0x67, 0x6c, 0x6f, 0x62, 0x61, 0x6c, 0x20, 0x62, 0x6c, 0x6f, 0x63, 0x6b, 0x20, 0x69, 0x64, 0x20
        /*006c*/ 	.byte	0x3d, 0x20, 0x25, 0x64, 0x0a, 0x00
	.type		$str,@object
	.size		$str,($str$4 - $str)
$str:
        /*0072*/ 	.byte	0x6c, 0x6f, 0x63, 0x61, 0x6c, 0x20, 0x74, 0x68, 0x72, 0x65, 0x61, 0x64, 0x20, 0x69, 0x64, 0x20
        /*0082*/ 	.byte	0x3d, 0x20, 0x25, 0x64, 0x0a, 0x00
	.type		$str$4,@object
	.size		$str$4,(.L_4 - $str$4)
$str$4:
        /*0088*/ 	.byte	0x67, 0x6c, 0x6f, 0x62, 0x61, 0x6c, 0x20, 0x74, 0x68, 0x72, 0x65, 0x61, 0x64, 0x20, 0x69, 0x64
        /*0098*/ 	.byte	0x20, 0x3d, 0x20, 0x25, 0x64, 0x0a, 0x00
.L_4:


//--------------------- .nv.shared.reserved.0     --------------------------
	.section	.nv.shared.reserved.0,"aw",@nobits
	.weak		__nv_reservedSMEM_offset_0_alias
	.size		__nv_reservedSMEM_offset_0_alias, 0, 64
	.other		__nv_reservedSMEM_offset_0_alias,@"STO_CUDA_RESERVED_SHARED STV_DEFAULT"
__nv_reservedSMEM_offset_0_alias:
	.zero		0
	.zero		64


//--------------------- .nv.constant0._Z22print_details_of_warpsPii --------------------------
	.section	.nv.constant0._Z22print_details_of_warpsPii,"a",@progbits
	.sectionflags	@""
	.align	4
.nv.constant0._Z22print_details_of_warpsPii:
	.zero		908


//--------------------- SYMBOLS --------------------------

	.type		.nv.reservedSmem.offset0,@object
	.size		.nv.reservedSmem.offset0,0x4
	.type		vprintf,@function
